//
// Generated by NVIDIA NVVM Compiler
//
// Compiler Build ID: CL-36424714
// Cuda compilation tools, release 13.0, V13.0.88
// Based on NVVM 20.0.0
//

.version 9.0
.target sm_100
.address_size 64

	// .globl	_Z13escvectKernelPfS_S_i

.visible .entry _Z13escvectKernelPfS_S_i(
	.param .u64 .ptr .align 1 _Z13escvectKernelPfS_S_i_param_0,
	.param .u64 .ptr .align 1 _Z13escvectKernelPfS_S_i_param_1,
	.param .u64 .ptr .align 1 _Z13escvectKernelPfS_S_i_param_2,
	.param .u32 _Z13escvectKernelPfS_S_i_param_3
)
{
	.reg .pred 	%p<2>;
	.reg .b32 	%r<6>;
	.reg .b32 	%f<9>;
	.reg .b64 	%rd<10>;

	ld.param.u64 	%rd1, [_Z13escvectKernelPfS_S_i_param_0];
	ld.param.u64 	%rd2, [_Z13escvectKernelPfS_S_i_param_1];
	ld.param.u64 	%rd3, [_Z13escvectKernelPfS_S_i_param_2];
	ld.param.u32 	%r2, [_Z13escvectKernelPfS_S_i_param_3];
	mov.u32 	%r3, %ntid.x;
	mov.u32 	%r4, %ctaid.x;
	mov.u32 	%r5, %tid.x;
	mad.lo.s32 	%r1, %r3, %r4, %r5;
	setp.ge.s32 	%p1, %r1, %r2;
	mov.f32 	%f8, 0f00000000;
	@%p1 bra 	$L__BB0_2;
	cvta.to.global.u64 	%rd4, %rd1;
	cvta.to.global.u64 	%rd5, %rd2;
	mul.wide.s32 	%rd6, %r1, 4;
	add.s64 	%rd7, %rd4, %rd6;
	ld.global.f32 	%f4, [%rd7];
	add.s64 	%rd8, %rd5, %rd6;
	ld.global.f32 	%f5, [%rd8];
	fma.rn.f32 	%f8, %f4, %f5, 0f00000000;
$L__BB0_2:
	cvta.to.global.u64 	%rd9, %rd3;
	ld.global.f32 	%f6, [%rd9];
	add.f32 	%f7, %f8, %f6;
	st.global.f32 	[%rd9], %f7;
	ret;

}


// ===== COMPILED SASS (sm_100) =====

	.target	sm_100

	.elftype	@"ET_EXEC"


//--------------------- .note.nv.tkinfo           --------------------------
	.section	.note.nv.tkinfo,"",@"SHT_NOTE"
	.sectionflags	@"SHF_NOTE_NV_TKINFO"
	.tkinfo
        /*0018*/ 	.word	0x00000002
        /*0030*/ 	.string	""
        /*0030*/ 	.string	"ptxas"
        /*0030*/ 	.string	"Cuda compilation tools, release 13.0, V13.0.88"
        /*0030*/ 	.string	"Build cuda_13.0.r13.0/compiler.36424714_0"
        /*0030*/ 	.string	"-arch sm_100 -m 64 "



//--------------------- .note.nv.cuinfo           --------------------------
	.section	.note.nv.cuinfo,"",@"SHT_NOTE"
	.sectionflags	@"SHF_NOTE_NV_CUINFO"
        /*0018*/ 	.short	0x0002
        /*001a*/ 	.short	0x0064
        /*001c*/ 	.short	0x0082
	.zero		2


//--------------------- .nv.info                  --------------------------
	.section	.nv.info,"",@"SHT_CUDA_INFO"
	.align	4


	//----- nvinfo : EIATTR_REGCOUNT
	.align		4
        /*0000*/ 	.byte	0x04, 0x2f
        /*0002*/ 	.short	(.L_1 - .L_0)
	.align		4
.L_0:
        /*0004*/ 	.word	index@(_Z13escvectKernelPfS_S_i)
        /*0008*/ 	.word	0x0000000c


	//----- nvinfo : EIATTR_FRAME_SIZE
	.align		4
.L_1:
        /*000c*/ 	.byte	0x04, 0x11
        /*000e*/ 	.short	(.L_3 - .L_2)
	.align		4
.L_2:
        /*0010*/ 	.word	index@(_Z13escvectKernelPfS_S_i)
        /*0014*/ 	.word	0x00000000


	//----- nvinfo : EIATTR_MIN_STACK_SIZE
	.align		4
.L_3:
        /*0018*/ 	.byte	0x04, 0x12
        /*001a*/ 	.short	(.L_5 - .L_4)
	.align		4
.L_4:
        /*001c*/ 	.word	index@(_Z13escvectKernelPfS_S_i)
        /*0020*/ 	.word	0x00000000
.L_5:


//--------------------- .nv.compat                --------------------------
	.section	.nv.compat,"",@"SHT_CUDA_COMPAT_INFO"
	.align	4
        /*0000*/ 	.byte	0x02, 0x09, 0x00, 0x00, 0x02, 0x02, 0x01, 0x00, 0x02, 0x05, 0x05, 0x00, 0x03, 0x07, 0x01, 0x01
        /*0010*/ 	.byte	0x02, 0x03, 0x00, 0x00, 0x02, 0x06, 0x01, 0x00, 0x04, 0x0b, 0x08, 0x00, 0x09, 0x00, 0x00, 0x00
        /*0020*/ 	.byte	0x00, 0x00, 0x00, 0x00


//--------------------- .nv.info._Z13escvectKernelPfS_S_i --------------------------
	.section	.nv.info._Z13escvectKernelPfS_S_i,"",@"SHT_CUDA_INFO"
	.sectionflags	@""
	.align	4


	//----- nvinfo : EIATTR_CUDA_API_VERSION
	.align		4
        /*0000*/ 	.byte	0x04, 0x37
        /*0002*/ 	.short	(.L_7 - .L_6)
.L_6:
        /*0004*/ 	.word	0x00000082


	//----- nvinfo : EIATTR_KPARAM_INFO
	.align		4
.L_7:
        /*0008*/ 	.byte	0x04, 0x17
        /*000a*/ 	.short	(.L_9 - .L_8)
.L_8:
        /*000c*/ 	.word	0x00000000
        /*0010*/ 	.short	0x0003
        /*0012*/ 	.short	0x0018
        /*0014*/ 	.byte	0x00, 0xf0, 0x11, 0x00


	//----- nvinfo : EIATTR_KPARAM_INFO
	.align		4
.L_9:
        /*0018*/ 	.byte	0x04, 0x17
        /*001a*/ 	.short	(.L_11 - .L_10)
.L_10:
        /*001c*/ 	.word	0x00000000
        /*0020*/ 	.short	0x0002
        /*0022*/ 	.short	0x0010
        /*0024*/ 	.byte	0x00, 0xf5, 0x21, 0x00


	//----- nvinfo : EIATTR_KPARAM_INFO
	.align		4
.L_11:
        /*0028*/ 	.byte	0x04, 0x17
        /*002a*/ 	.short	(.L_13 - .L_12)
.L_12:
        /*002c*/ 	.word	0x00000000
        /*0030*/ 	.short	0x0001
        /*0032*/ 	.short	0x0008
        /*0034*/ 	.byte	0x00, 0xf5, 0x21, 0x00


	//----- nvinfo : EIATTR_KPARAM_INFO
	.align		4
.L_13:
        /*0038*/ 	.byte	0x04, 0x17
        /*003a*/ 	.short	(.L_15 - .L_14)
.L_14:
        /*003c*/ 	.word	0x00000000
        /*0040*/ 	.short	0x0000
        /*0042*/ 	.short	0x0000
        /*0044*/ 	.byte	0x00, 0xf5, 0x21, 0x00


	//----- nvinfo : EIATTR_SPARSE_MMA_MASK
	.align		4
.L_15:
        /*0048*/ 	.byte	0x03, 0x50
        /*004a*/ 	.short	0x0000


	//----- nvinfo : EIATTR_MAXREG_COUNT
	.align		4
        /*004c*/ 	.byte	0x03, 0x1b
        /*004e*/ 	.short	0x00ff


	//----- nvinfo : EIATTR_MERCURY_ISA_VERSION
	.align		4
        /*0050*/ 	.byte	0x03, 0x5f
        /*0052*/ 	.short	0x0101


	//----- nvinfo : EIATTR_VRC_CTA_INIT_COUNT
	.align		4
        /*0054*/ 	.byte	0x02, 0x4a
	.zero		1
	.zero		1


	//----- nvinfo : EIATTR_EXIT_INSTR_OFFSETS
	.align		4
        /*0058*/ 	.byte	0x04, 0x1c
        /*005a*/ 	.short	(.L_17 - .L_16)


	//   ....[0]....
.L_16:
        /*005c*/ 	.word	0x00000140


	//----- nvinfo : EIATTR_CBANK_PARAM_SIZE
	.align		4
.L_17:
        /*0060*/ 	.byte	0x03, 0x19
        /*0062*/ 	.short	0x001c


	//----- nvinfo : EIATTR_PARAM_CBANK
	.align		4
        /*0064*/ 	.byte	0x04, 0x0a
        /*0066*/ 	.short	(.L_19 - .L_18)
	.align		4
.L_18:
        /*0068*/ 	.word	index@(.nv.constant0._Z13escvectKernelPfS_S_i)
        /*006c*/ 	.short	0x0380
        /*006e*/ 	.short	0x001c


	//----- nvinfo : EIATTR_SW_WAR
	.align		4
.L_19:
        /*0070*/ 	.byte	0x04, 0x36
        /*0072*/ 	.short	(.L_21 - .L_20)
.L_20:
        /*0074*/ 	.word	0x00000008
.L_21:


//--------------------- .nv.callgraph             --------------------------
	.section	.nv.callgraph,"",@"SHT_CUDA_CALLGRAPH"
	.align	4
	.sectionentsize	8
	.align		4
        /*0000*/ 	.word	0x00000000
	.align		4
        /*0004*/ 	.word	0xffffffff
	.align		4
        /*0008*/ 	.word	0x00000000
	.align		4
        /*000c*/ 	.word	0xfffffffe
	.align		4
        /*0010*/ 	.word	0x00000000
	.align		4
        /*0014*/ 	.word	0xfffffffd
	.align		4
        /*0018*/ 	.word	0x00000000
	.align		4
        /*001c*/ 	.word	0xfffffffc


//--------------------- .text._Z13escvectKernelPfS_S_i --------------------------
	.section	.text._Z13escvectKernelPfS_S_i,"ax",@progbits
	.align	128
        .global         _Z13escvectKernelPfS_S_i
        .type           _Z13escvectKernelPfS_S_i,@function
        .size           _Z13escvectKernelPfS_S_i,(.L_x_1 - _Z13escvectKernelPfS_S_i)
        .other          _Z13escvectKernelPfS_S_i,@"STO_CUDA_ENTRY STV_DEFAULT"
_Z13escvectKernelPfS_S_i:
.text._Z13escvectKernelPfS_S_i:
[----:B------:R-:W-:Y:S01]  /*0000*/  LDC R1, c[0x0][0x37c] ;  /* 0x0000df00ff017b82 */ /* 0x000fe20000000800 */
[----:B------:R-:W0:Y:S01]  /*0010*/  S2R R9, SR_CTAID.X ;  /* 0x0000000000097919 */ /* 0x000e220000002500 */
[----:B------:R-:W0:Y:S06]  /*0020*/  LDCU UR4, c[0x0][0x360] ;  /* 0x00006c00ff0477ac */ /* 0x000e2c0008000800 */
[----:B------:R-:W1:Y:S01]  /*0030*/  LDC.64 R4, c[0x0][0x388] ;  /* 0x0000e200ff047b82 */ /* 0x000e620000000a00 */
[----:B------:R-:W0:Y:S01]  /*0040*/  S2R R0, SR_TID.X ;  /* 0x0000000000007919 */ /* 0x000e220000002100 */
[----:B------:R-:W2:Y:S06]  /*0050*/  LDCU UR6, c[0x0][0x398] ;  /* 0x00007300ff0677ac */ /* 0x000eac0008000800 */
[----:B------:R-:W3:Y:S08]  /*0060*/  LDC.64 R2, c[0x0][0x380] ;  /* 0x0000e000ff027b82 */ /* 0x000ef00000000a00 */
[----:B------:R-:W4:Y:S01]  /*0070*/  LDC.64 R6, c[0x0][0x390] ;  /* 0x0000e400ff067b82 */ /* 0x000f220000000a00 */
[----:B0-----:R-:W-:Y:S01]  /*0080*/  IMAD R9, R9, UR4, R0 ;  /* 0x0000000409097c24 */ /* 0x001fe2000f8e0200 */
[----:B------:R-:W0:Y:S04]  /*0090*/  LDCU.64 UR4, c[0x0][0x358] ;  /* 0x00006b00ff0477ac */ /* 0x000e280008000a00 */
[----:B--2---:R-:W-:-:S13]  /*00a0*/  ISETP.GE.AND P0, PT, R9, UR6, PT ;  /* 0x0000000609007c0c */ /* 0x004fda000bf06270 */
[----:B-1----:R-:W-:-:S04]  /*00b0*/  @!P0 IMAD.WIDE R4, R9, 0x4, R4 ;  /* 0x0000000409048825 */ /* 0x002fc800078e0204 */
[----:B---3--:R-:W-:Y:S02]  /*00c0*/  @!P0 IMAD.WIDE R2, R9, 0x4, R2 ;  /* 0x0000000409028825 */ /* 0x008fe400078e0202 */
[----:B0-----:R-:W2:Y:S04]  /*00d0*/  @!P0 LDG.E R5, desc[UR4][R4.64] ;  /* 0x0000000404058981 */ /* 0x001ea8000c1e1900 */
[----:B------:R-:W2:Y:S04]  /*00e0*/  @!P0 LDG.E R0, desc[UR4][R2.64] ;  /* 0x0000000402008981 */ /* 0x000ea8000c1e1900 */
[----:B----4-:R-:W3:Y:S01]  /*00f0*/  LDG.E R9, desc[UR4][R6.64] ;  /* 0x0000000406097981 */ /* 0x010ee2000c1e1900 */
[----:B------:R-:W-:-:S02]  /*0100*/  HFMA2 R8, -RZ, RZ, 0, 0 ;  /* 0x00000000ff087431 */ /* 0x000fc400000001ff */
[----:B--2---:R-:W-:-:S04]  /*0110*/  @!P0 FFMA R8, R0, R5, RZ ;  /* 0x0000000500088223 */ /* 0x004fc800000000ff */
[----:B---3--:R-:W-:-:S05]  /*0120*/  FADD R9, R9, R8 ;  /* 0x0000000809097221 */ /* 0x008fca0000000000 */
[----:B------:R-:W-:Y:S01]  /*0130*/  STG.E desc[UR4][R6.64], R9 ;  /* 0x0000000906007986 */ /* 0x000fe2000c101904 */
[----:B------:R-:W-:Y:S05]  /*0140*/  EXIT ;  /* 0x000000000000794d */ /* 0x000fea0003800000 */
.L_x_0:
[----:B------:R-:W-:-:S00]  /*0150*/  BRA `(.L_x_0) ;  /* 0xfffffffc00fc7947 */ /* 0x000fc0000383ffff */
[----:B------:R-:W-:-:S00]  /*0160*/  NOP ;  /* 0x0000000000007918 */ /* 0x000fc00000000000 */
        /* <DEDUP_REMOVED lines=9> */
.L_x_1:


//--------------------- .nv.shared.reserved.0     --------------------------
	.section	.nv.shared.reserved.0,"aw",@nobits
	.weak		__nv_reservedSMEM_offset_0_alias
	.size		__nv_reservedSMEM_offset_0_alias, 0, 64
	.other		__nv_reservedSMEM_offset_0_alias,@"STO_CUDA_RESERVED_SHARED STV_DEFAULT"
__nv_reservedSMEM_offset_0_alias:
	.zero		0
	.zero		64


//--------------------- .nv.constant0._Z13escvectKernelPfS_S_i --------------------------
	.section	.nv.constant0._Z13escvectKernelPfS_S_i,"a",@progbits
	.sectionflags	@""
	.align	4
.nv.constant0._Z13escvectKernelPfS_S_i:
	.zero		924


//--------------------- SYMBOLS --------------------------

	.type		.nv.reservedSmem.offset0,@object
	.size		.nv.reservedSmem.offset0,0x4
